	.headerflags	@"EF_CUDA_TEXMODE_UNIFIED EF_CUDA_64BIT_ADDRESS EF_CUDA_SM86 EF_CUDA_VIRTUAL_SM(EF_CUDA_SM86)"
	.elftype	@"ET_EXEC"


//--------------------- .nv.info                  --------------------------
	.section	.nv.info,"",@"SHT_CUDA_INFO"
	.align	4


	//----- nvinfo : EIATTR_REGCOUNT
	.align		4
        /*0000*/ 	.byte	0x04, 0x2f
        /*0002*/ 	.short	(.L_1 - .L_0)
	.align		4
.L_0:
        /*0004*/ 	.word	index@(triton_poi_fused__to_copy_4)
        /*0008*/ 	.word	0x0000000a


	//----- nvinfo : EIATTR_MIN_STACK_SIZE
	.align		4
.L_1:
        /*000c*/ 	.byte	0x04, 0x12
        /*000e*/ 	.short	(.L_3 - .L_2)
	.align		4
.L_2:
        /*0010*/ 	.word	index@(triton_poi_fused__to_copy_4)
        /*0014*/ 	.word	0x00000000


	//----- nvinfo : EIATTR_FRAME_SIZE
	.align		4
.L_3:
        /*0018*/ 	.byte	0x04, 0x11
        /*001a*/ 	.short	(.L_5 - .L_4)
	.align		4
.L_4:
        /*001c*/ 	.word	index@(triton_poi_fused__to_copy_4)
        /*0020*/ 	.word	0x00000000


	//----- nvinfo : EIATTR_MIN_STACK_SIZE
	.align		4
.L_5:
        /*0024*/ 	.byte	0x04, 0x12
        /*0026*/ 	.short	(.L_7 - .L_6)
	.align		4
.L_6:
        /*0028*/ 	.word	index@(triton_poi_fused__to_copy_4)
        /*002c*/ 	.word	0x00000000
.L_7:


//--------------------- .nv.info.triton_poi_fused__to_copy_4 --------------------------
	.section	.nv.info.triton_poi_fused__to_copy_4,"",@"SHT_CUDA_INFO"
	.sectionflags	@""
	.align	4


	//----- nvinfo : EIATTR_CUDA_API_VERSION
	.align		4
        /*0000*/ 	.byte	0x04, 0x37
        /*0002*/ 	.short	(.L_9 - .L_8)
.L_8:
        /*0004*/ 	.word	0x0000007c


	//----- nvinfo : EIATTR_SW2861232_WAR
	.align		4
.L_9:
        /*0008*/ 	.byte	0x01, 0x35
	.zero		2


	//----- nvinfo : EIATTR_PARAM_CBANK
	.align		4
        /*000c*/ 	.byte	0x04, 0x0a
        /*000e*/ 	.short	(.L_11 - .L_10)
	.align		4
.L_10:
        /*0010*/ 	.word	index@(.nv.constant0.triton_poi_fused__to_copy_4)
        /*0014*/ 	.short	0x0160
        /*0016*/ 	.short	0x0020


	//----- nvinfo : EIATTR_CBANK_PARAM_SIZE
	.align		4
.L_11:
        /*0018*/ 	.byte	0x03, 0x19
        /*001a*/ 	.short	0x0020


	//----- nvinfo : EIATTR_KPARAM_INFO
	.align		4
        /*001c*/ 	.byte	0x04, 0x17
        /*001e*/ 	.short	(.L_13 - .L_12)
.L_12:
        /*0020*/ 	.word	0x00000000
        /*0024*/ 	.short	0x0003
        /*0026*/ 	.short	0x0018
        /*0028*/ 	.byte	0x00, 0xf4, 0x21, 0x00


	//----- nvinfo : EIATTR_KPARAM_INFO
	.align		4
.L_13:
        /*002c*/ 	.byte	0x04, 0x17
        /*002e*/ 	.short	(.L_15 - .L_14)
.L_14:
        /*0030*/ 	.word	0x00000000
        /*0034*/ 	.short	0x0002
        /*0036*/ 	.short	0x0010
        /*0038*/ 	.byte	0x00, 0xf0, 0x11, 0x00


	//----- nvinfo : EIATTR_KPARAM_INFO
	.align		4
.L_15:
        /*003c*/ 	.byte	0x04, 0x17
        /*003e*/ 	.short	(.L_17 - .L_16)
.L_16:
        /*0040*/ 	.word	0x00000000
        /*0044*/ 	.short	0x0001
        /*0046*/ 	.short	0x0008
        /*0048*/ 	.byte	0x00, 0xf4, 0x21, 0x00


	//----- nvinfo : EIATTR_KPARAM_INFO
	.align		4
.L_17:
        /*004c*/ 	.byte	0x04, 0x17
        /*004e*/ 	.short	(.L_19 - .L_18)
.L_18:
        /*0050*/ 	.word	0x00000000
        /*0054*/ 	.short	0x0000
        /*0056*/ 	.short	0x0000
        /*0058*/ 	.byte	0x00, 0xf4, 0x21, 0x00


	//----- nvinfo : EIATTR_MAXREG_COUNT
	.align		4
.L_19:
        /*005c*/ 	.byte	0x03, 0x1b
        /*005e*/ 	.short	0x00ff


	//----- nvinfo : EIATTR_EXIT_INSTR_OFFSETS
	.align		4
        /*0060*/ 	.byte	0x04, 0x1c
        /*0062*/ 	.short	(.L_21 - .L_20)


	//   ....[0]....
.L_20:
        /*0064*/ 	.word	0x000000e0


	//----- nvinfo : EIATTR_REQNTID
	.align		4
.L_21:
        /*0068*/ 	.byte	0x04, 0x10
        /*006a*/ 	.short	(.L_23 - .L_22)
.L_22:
        /*006c*/ 	.word	0x00000100
        /*0070*/ 	.word	0x00000001
        /*0074*/ 	.word	0x00000001
.L_23:


//--------------------- .nv.callgraph             --------------------------
	.section	.nv.callgraph,"",@"SHT_CUDA_CALLGRAPH"
	.align	4
	.sectionentsize	8
	.align		4
        /*0000*/ 	.word	0x00000000
	.align		4
        /*0004*/ 	.word	0xffffffff
	.align		4
        /*0008*/ 	.word	0x00000000
	.align		4
        /*000c*/ 	.word	0xfffffffe
	.align		4
        /*0010*/ 	.word	0x00000000
	.align		4
        /*0014*/ 	.word	0xfffffffd
	.align		4
        /*0018*/ 	.word	0x00000000
	.align		4
        /*001c*/ 	.word	0xfffffffc


//--------------------- .nv.rel.action            --------------------------
	.section	.nv.rel.action,"",@"SHT_CUDA_RELOCINFO"
	.align	8
	.sectionentsize	8
        /*0000*/ 	.byte	0x73, 0x00, 0x00, 0x00, 0x00, 0x00, 0x00, 0x00, 0x00, 0x00, 0x00, 0x11, 0x25, 0x00, 0x05, 0x36


//--------------------- .nv.constant0.triton_poi_fused__to_copy_4 --------------------------
	.section	.nv.constant0.triton_poi_fused__to_copy_4,"a",@progbits
	.sectionflags	@""
	.align	4
.nv.constant0.triton_poi_fused__to_copy_4:
	.zero		384


//--------------------- .text.triton_poi_fused__to_copy_4 --------------------------
	.section	.text.triton_poi_fused__to_copy_4,"ax",@progbits
	.sectioninfo	@"SHI_REGISTERS=10"
	.align	128
        .global         triton_poi_fused__to_copy_4
        .type           triton_poi_fused__to_copy_4,@function
        .size           triton_poi_fused__to_copy_4,(.L_x_1 - triton_poi_fused__to_copy_4)
        .other          triton_poi_fused__to_copy_4,@"STO_CUDA_ENTRY STV_DEFAULT"
triton_poi_fused__to_copy_4:
.text.triton_poi_fused__to_copy_4:
[----:B------:R-:W-:Y:S02]  /*0000*/  MOV R1, c[0x0][0x28] ;  /* 0x00000a0000017a02 */ /* 0x000fe40000000f00 */
[----:B------:R-:W0:Y:S01]  /*0010*/  S2R R0, SR_TID.X ;  /* 0x0000000000007919 */ /* 0x000e220000002100 */
[----:B------:R-:W-:Y:S01]  /*0020*/  IMAD.MOV.U32 R5, RZ, RZ, 0x4 ;  /* 0x00000004ff057424 */ /* 0x000fe200078e00ff */
[----:B------:R-:W-:Y:S02]  /*0030*/  ULDC.64 UR4, c[0x0][0x118] ;  /* 0x0000460000047ab9 */ /* 0x000fe40000000a00 */
[----:B------:R-:W1:Y:S01]  /*0040*/  S2R R3, SR_CTAID.X ;  /* 0x0000000000037919 */ /* 0x000e620000002500 */
[----:B0-----:R-:W-:-:S04]  /*0050*/  SHF.L.U32 R0, R0, 0x1, RZ ;  /* 0x0000000100007819 */ /* 0x001fc800000006ff */
[----:B------:R-:W-:-:S04]  /*0060*/  LOP3.LUT R0, R0, 0x1fe, RZ, 0xc0, !PT ;  /* 0x000001fe00007812 */ /* 0x000fc800078ec0ff */
[----:B-1----:R-:W-:-:S05]  /*0070*/  LEA R0, R3, R0, 0x9 ;  /* 0x0000000003007211 */ /* 0x002fca00078e48ff */
[----:B------:R-:W-:-:S06]  /*0080*/  IMAD.WIDE R2, R0, R5, c[0x0][0x160] ;  /* 0x0000580000027625 */ /* 0x000fcc00078e0205 */
[----:B------:R-:W2:Y:S01]  /*0090*/  LDG.E.64 R2, [R2.64] ;  /* 0x0000000402027981 */ /* 0x000ea2000c1e1b00 */
[----:B------:R-:W-:-:S04]  /*00a0*/  IMAD.MOV.U32 R5, RZ, RZ, 0x2 ;  /* 0x00000002ff057424 */ /* 0x000fc800078e00ff */
[----:B------:R-:W-:Y:S01]  /*00b0*/  IMAD.WIDE R4, R0, R5, c[0x0][0x168] ;  /* 0x00005a0000047625 */ /* 0x000fe200078e0205 */
[----:B--2---:R-:W-:-:S05]  /*00c0*/  F2FP.BF16.PACK_AB R7, R3, R2 ;  /* 0x000000020307723e */ /* 0x004fca00000010ff */
[----:B------:R-:W-:Y:S01]  /*00d0*/  STG.E [R4.64], R7 ;  /* 0x0000000704007986 */ /* 0x000fe2000c101904 */
[----:B------:R-:W-:Y:S05]  /*00e0*/  EXIT ;  /* 0x000000000000794d */ /* 0x000fea0003800000 */
.L_x_0:
[----:B------:R-:W-:-:S00]  /*00f0*/  BRA `(.L_x_0) ;  /* 0xfffffff000007947 */ /* 0x000fc0000383ffff */
[----:B------:R-:W-:-:S00]  /*0100*/  NOP ;  /* 0x0000000000007918 */ /* 0x000fc00000000000 */
[----:B------:R-:W-:-:S00]  /*0110*/  NOP ;  /* 0x0000000000007918 */ /* 0x000fc00000000000 */
[----:B------:R-:W-:-:S00]  /*0120*/  NOP ;  /* 0x0000000000007918 */ /* 0x000fc00000000000 */
[----:B------:R-:W-:-:S00]  /*0130*/  NOP ;  /* 0x0000000000007918 */ /* 0x000fc00000000000 */
[----:B------:R-:W-:-:S00]  /*0140*/  NOP ;  /* 0x0000000000007918 */ /* 0x000fc00000000000 */
[----:B------:R-:W-:-:S00]  /*0150*/  NOP ;  /* 0x0000000000007918 */ /* 0x000fc00000000000 */
[----:B------:R-:W-:-:S00]  /*0160*/  NOP ;  /* 0x0000000000007918 */ /* 0x000fc00000000000 */
[----:B------:R-:W-:-:S00]  /*0170*/  NOP ;  /* 0x0000000000007918 */ /* 0x000fc00000000000 */
.L_x_1:
